	.headerflags	@"EF_CUDA_TEXMODE_UNIFIED EF_CUDA_64BIT_ADDRESS EF_CUDA_ACCELERATORS EF_CUDA_SM90 EF_CUDA_VIRTUAL_SM(EF_CUDA_SM90)"
	.elftype	@"ET_EXEC"


//--------------------- .nv.info                  --------------------------
	.section	.nv.info,"",@"SHT_CUDA_INFO"
	.align	4


	//----- nvinfo : EIATTR_REGCOUNT
	.align		4
        /*0000*/ 	.byte	0x04, 0x2f
        /*0002*/ 	.short	(.L_3 - .L_2)
	.align		4
.L_2:
        /*0004*/ 	.word	index@(triton_poi_fused__native_batch_norm_legit_no_training_convolution_relu_11)
        /*0008*/ 	.word	0x00000016


	//----- nvinfo : EIATTR_MIN_STACK_SIZE
	.align		4
.L_3:
        /*000c*/ 	.byte	0x04, 0x12
        /*000e*/ 	.short	(.L_5 - .L_4)
	.align		4
.L_4:
        /*0010*/ 	.word	index@(triton_poi_fused__native_batch_norm_legit_no_training_convolution_relu_11)
        /*0014*/ 	.word	0x00000000


	//----- nvinfo : EIATTR_FRAME_SIZE
	.align		4
.L_5:
        /*0018*/ 	.byte	0x04, 0x11
        /*001a*/ 	.short	(.L_7 - .L_6)
	.align		4
.L_6:
        /*001c*/ 	.word	index@(triton_poi_fused__native_batch_norm_legit_no_training_convolution_relu_11)
        /*0020*/ 	.word	0x00000000


	//----- nvinfo : EIATTR_MIN_STACK_SIZE
	.align		4
.L_7:
        /*0024*/ 	.byte	0x04, 0x12
        /*0026*/ 	.short	(.L_9 - .L_8)
	.align		4
.L_8:
        /*0028*/ 	.word	index@(triton_poi_fused__native_batch_norm_legit_no_training_convolution_relu_11)
        /*002c*/ 	.word	0x00000000
.L_9:


//--------------------- .nv.info.triton_poi_fused__native_batch_norm_legit_no_training_convolution_relu_11 --------------------------
	.section	.nv.info.triton_poi_fused__native_batch_norm_legit_no_training_convolution_relu_11,"",@"SHT_CUDA_INFO"
	.sectionflags	@""
	.align	4


	//----- nvinfo : EIATTR_CUDA_API_VERSION
	.align		4
        /*0000*/ 	.byte	0x04, 0x37
        /*0002*/ 	.short	(.L_11 - .L_10)
.L_10:
        /*0004*/ 	.word	0x0000007c


	//----- nvinfo : EIATTR_KPARAM_INFO
	.align		4
.L_11:
        /*0008*/ 	.byte	0x04, 0x17
        /*000a*/ 	.short	(.L_13 - .L_12)
.L_12:
        /*000c*/ 	.word	0x00000000
        /*0010*/ 	.short	0x0007
        /*0012*/ 	.short	0x0038
        /*0014*/ 	.byte	0x00, 0xf0, 0x11, 0x00


	//----- nvinfo : EIATTR_KPARAM_INFO
	.align		4
.L_13:
        /*0018*/ 	.byte	0x04, 0x17
        /*001a*/ 	.short	(.L_15 - .L_14)
.L_14:
        /*001c*/ 	.word	0x00000000
        /*0020*/ 	.short	0x0006
        /*0022*/ 	.short	0x0030
        /*0024*/ 	.byte	0x00, 0xf4, 0x21, 0x00


	//----- nvinfo : EIATTR_KPARAM_INFO
	.align		4
.L_15:
        /*0028*/ 	.byte	0x04, 0x17
        /*002a*/ 	.short	(.L_17 - .L_16)
.L_16:
        /*002c*/ 	.word	0x00000000
        /*0030*/ 	.short	0x0005
        /*0032*/ 	.short	0x0028
        /*0034*/ 	.byte	0x00, 0xf4, 0x21, 0x00


	//----- nvinfo : EIATTR_KPARAM_INFO
	.align		4
.L_17:
        /*0038*/ 	.byte	0x04, 0x17
        /*003a*/ 	.short	(.L_19 - .L_18)
.L_18:
        /*003c*/ 	.word	0x00000000
        /*0040*/ 	.short	0x0004
        /*0042*/ 	.short	0x0020
        /*0044*/ 	.byte	0x00, 0xf4, 0x21, 0x00


	//----- nvinfo : EIATTR_KPARAM_INFO
	.align		4
.L_19:
        /*0048*/ 	.byte	0x04, 0x17
        /*004a*/ 	.short	(.L_21 - .L_20)
.L_20:
        /*004c*/ 	.word	0x00000000
        /*0050*/ 	.short	0x0003
        /*0052*/ 	.short	0x0018
        /*0054*/ 	.byte	0x00, 0xf4, 0x21, 0x00


	//----- nvinfo : EIATTR_KPARAM_INFO
	.align		4
.L_21:
        /*0058*/ 	.byte	0x04, 0x17
        /*005a*/ 	.short	(.L_23 - .L_22)
.L_22:
        /*005c*/ 	.word	0x00000000
        /*0060*/ 	.short	0x0002
        /*0062*/ 	.short	0x0010
        /*0064*/ 	.byte	0x00, 0xf4, 0x21, 0x00


	//----- nvinfo : EIATTR_KPARAM_INFO
	.align		4
.L_23:
        /*0068*/ 	.byte	0x04, 0x17
        /*006a*/ 	.short	(.L_25 - .L_24)
.L_24:
        /*006c*/ 	.word	0x00000000
        /*0070*/ 	.short	0x0001
        /*0072*/ 	.short	0x0008
        /*0074*/ 	.byte	0x00, 0xf4, 0x21, 0x00


	//----- nvinfo : EIATTR_KPARAM_INFO
	.align		4
.L_25:
        /*0078*/ 	.byte	0x04, 0x17
        /*007a*/ 	.short	(.L_27 - .L_26)
.L_26:
        /*007c*/ 	.word	0x00000000
        /*0080*/ 	.short	0x0000
        /*0082*/ 	.short	0x0000
        /*0084*/ 	.byte	0x00, 0xf4, 0x21, 0x00


	//----- nvinfo : EIATTR_SPARSE_MMA_MASK
	.align		4
.L_27:
        /*0088*/ 	.byte	0x03, 0x50
        /*008a*/ 	.short	0x0000


	//----- nvinfo : EIATTR_MAXREG_COUNT
	.align		4
        /*008c*/ 	.byte	0x03, 0x1b
        /*008e*/ 	.short	0x00ff


	//----- nvinfo : EIATTR_EXIT_INSTR_OFFSETS
	.align		4
        /*0090*/ 	.byte	0x04, 0x1c
        /*0092*/ 	.short	(.L_29 - .L_28)


	//   ....[0]....
.L_28:
        /*0094*/ 	.word	0x00000430


	//----- nvinfo : EIATTR_REQNTID
	.align		4
.L_29:
        /*0098*/ 	.byte	0x04, 0x10
        /*009a*/ 	.short	(.L_31 - .L_30)
.L_30:
        /*009c*/ 	.word	0x00000100
        /*00a0*/ 	.word	0x00000001
        /*00a4*/ 	.word	0x00000001


	//----- nvinfo : EIATTR_CBANK_PARAM_SIZE
	.align		4
.L_31:
        /*00a8*/ 	.byte	0x03, 0x19
        /*00aa*/ 	.short	0x003c


	//----- nvinfo : EIATTR_PARAM_CBANK
	.align		4
        /*00ac*/ 	.byte	0x04, 0x0a
        /*00ae*/ 	.short	(.L_33 - .L_32)
	.align		4
.L_32:
        /*00b0*/ 	.word	index@(.nv.constant0.triton_poi_fused__native_batch_norm_legit_no_training_convolution_relu_11)
        /*00b4*/ 	.short	0x0210
        /*00b6*/ 	.short	0x003c


	//----- nvinfo : EIATTR_SW_WAR
	.align		4
.L_33:
        /*00b8*/ 	.byte	0x04, 0x36
        /*00ba*/ 	.short	(.L_35 - .L_34)
.L_34:
        /*00bc*/ 	.word	0x00000008
.L_35:


//--------------------- .nv.callgraph             --------------------------
	.section	.nv.callgraph,"",@"SHT_CUDA_CALLGRAPH"
	.align	4
	.sectionentsize	8
	.align		4
        /*0000*/ 	.word	0x00000000
	.align		4
        /*0004*/ 	.word	0xffffffff
	.align		4
        /*0008*/ 	.word	0x00000000
	.align		4
        /*000c*/ 	.word	0xfffffffe
	.align		4
        /*0010*/ 	.word	0x00000000
	.align		4
        /*0014*/ 	.word	0xfffffffd
	.align		4
        /*0018*/ 	.word	0x00000000
	.align		4
        /*001c*/ 	.word	0xfffffffc


//--------------------- .nv.constant4             --------------------------
	.section	.nv.constant4,"a",@progbits
	.align	8
	.align		8
.nv.constant4:
        /*0000*/ 	.dword	_$_str
	.align		8
        /*0008*/ 	.dword	_$_str_$_2


//--------------------- .text.triton_poi_fused__native_batch_norm_legit_no_training_convolution_relu_11 --------------------------
	.section	.text.triton_poi_fused__native_batch_norm_legit_no_training_convolution_relu_11,"ax",@progbits
	.align	128
        .global         triton_poi_fused__native_batch_norm_legit_no_training_convolution_relu_11
        .type           triton_poi_fused__native_batch_norm_legit_no_training_convolution_relu_11,@function
        .size           triton_poi_fused__native_batch_norm_legit_no_training_convolution_relu_11,(.L_x_1 - triton_poi_fused__native_batch_norm_legit_no_training_convolution_relu_11)
        .other          triton_poi_fused__native_batch_norm_legit_no_training_convolution_relu_11,@"STO_CUDA_ENTRY STV_DEFAULT"
triton_poi_fused__native_batch_norm_legit_no_training_convolution_relu_11:
.text.triton_poi_fused__native_batch_norm_legit_no_training_convolution_relu_11:
[----:B------:R-:W-:Y:S01]  /*0000*/  LDC R1, c[0x0][0x28] ;  /* 0x00000a00ff017b82 */ /* 0x000fe20000000800 */
[----:B------:R-:W1:Y:S07]  /*0010*/  S2R R0, SR_TID.X ;  /* 0x0000000000007919 */ /* 0x000e6e0000002100 */
[----:B------:R-:W2:Y:S01]  /*0020*/  LDC.64 R6, c[0x0][0x228] ;  /* 0x00008a00ff067b82 */ /* 0x000ea20000000a00 */
[----:B------:R-:W-:Y:S01]  /*0030*/  ULDC.64 UR4, c[0x0][0x208] ;  /* 0x0000820000047ab9 */ /* 0x000fe20000000a00 */
[----:B------:R-:W3:Y:S06]  /*0040*/  S2R R5, SR_CTAID.X ;  /* 0x0000000000057919 */ /* 0x000eec0000002500 */
[----:B------:R-:W4:Y:S08]  /*0050*/  LDC.64 R12, c[0x0][0x218] ;  /* 0x00008600ff0c7b82 */ /* 0x000f300000000a00 */
[----:B------:R-:W5:Y:S08]  /*0060*/  LDC.64 R14, c[0x0][0x220] ;  /* 0x00008800ff0e7b82 */ /* 0x000f700000000a00 */
[----:B------:R-:W5:Y:S01]  /*0070*/  LDC.64 R10, c[0x0][0x238] ;  /* 0x00008e00ff0a7b82 */ /* 0x000f620000000a00 */
[----:B-1----:R-:W-:-:S07]  /*0080*/  SHF.L.U32 R0, R0, 0x1, RZ ;  /* 0x0000000100007819 */ /* 0x002fce00000006ff */
[----:B------:R-:W1:Y:S01]  /*0090*/  LDC.64 R16, c[0x0][0x230] ;  /* 0x00008c00ff107b82 */ /* 0x000e620000000a00 */
[----:B---3--:R-:W-:Y:S02]  /*00a0*/  SHF.R.S32.HI R3, RZ, 0x16, R5 ;  /* 0x00000016ff037819 */ /* 0x008fe40000011405 */
[----:B------:R-:W-:Y:S02]  /*00b0*/  LOP3.LUT R0, R0, 0x1fe, RZ, 0xc0, !PT ;  /* 0x000001fe00007812 */ /* 0x000fe400078ec0ff */
[----:B------:R-:W-:Y:S02]  /*00c0*/  SGXT R3, R3, 0x1 ;  /* 0x000000010303781a */ /* 0x000fe40000000200 */
[----:B------:R-:W-:-:S04]  /*00d0*/  LEA R0, R5, R0, 0x9 ;  /* 0x0000000005007211 */ /* 0x000fc800078e48ff */
[----:B------:R-:W-:-:S04]  /*00e0*/  LEA.HI R3, R3, R0, RZ, 0x7 ;  /* 0x0000000003037211 */ /* 0x000fc800078f38ff */
[----:B------:R-:W-:-:S04]  /*00f0*/  LOP3.LUT R3, R3, 0xffffff80, RZ, 0xc0, !PT ;  /* 0xffffff8003037812 */ /* 0x000fc800078ec0ff */
[----:B------:R-:W-:Y:S02]  /*0100*/  IADD3 R8, R0, -R3, RZ ;  /* 0x8000000300087210 */ /* 0x000fe40007ffe0ff */
[----:B------:R-:W3:Y:S03]  /*0110*/  LDC.64 R2, c[0x0][0x210] ;  /* 0x00008400ff027b82 */ /* 0x000ee60000000a00 */
[----:B--2---:R-:W-:-:S06]  /*0120*/  IMAD.WIDE R6, R8, 0x4, R6 ;  /* 0x0000000408067825 */ /* 0x004fcc00078e0206 */
[----:B------:R-:W2:Y:S01]  /*0130*/  LDG.E.EL.64 R6, desc[UR4][R6.64] ;  /* 0x0000000406067981 */ /* 0x000ea2000c2e1b00 */
[----:B----4-:R-:W-:-:S04]  /*0140*/  IMAD.WIDE R12, R8, 0x4, R12 ;  /* 0x00000004080c7825 */ /* 0x010fc800078e020c */
[C---:B-----5:R-:W-:Y:S02]  /*0150*/  IMAD.WIDE R14, R8.reuse, 0x4, R14 ;  /* 0x00000004080e7825 */ /* 0x060fe400078e020e */
[----:B------:R-:W4:Y:S02]  /*0160*/  LDG.E.EL.64 R12, desc[UR4][R12.64] ;  /* 0x000000040c0c7981 */ /* 0x000f24000c2e1b00 */
[----:B0-----:R-:W-:Y:S02]  /*0170*/  IMAD.WIDE R10, R8, 0x4, R10 ;  /* 0x00000004080a7825 */ /* 0x001fe400078e020a */
[----:B------:R-:W5:Y:S02]  /*0180*/  LDG.E.EL.64 R14, desc[UR4][R14.64] ;  /* 0x000000040e0e7981 */ /* 0x000f64000c2e1b00 */
[----:B---3--:R-:W-:Y:S02]  /*0190*/  IMAD.WIDE R2, R0, 0x4, R2 ;  /* 0x0000000400027825 */ /* 0x008fe400078e0202 */
[----:B------:R-:W3:Y:S04]  /*01a0*/  LDG.E.EL.64 R10, desc[UR4][R10.64] ;  /* 0x000000040a0a7981 */ /* 0x000ee8000c2e1b00 */
[----:B------:R-:W4:Y:S01]  /*01b0*/  LDG.E.64 R4, desc[UR4][R2.64] ;  /* 0x0000000402047981 */ /* 0x000f22000c1e1b00 */
[----:B-1----:R-:W-:-:S05]  /*01c0*/  IMAD.WIDE R16, R8, 0x4, R16 ;  /* 0x0000000408107825 */ /* 0x002fca00078e0210 */
[----:B------:R0:W3:Y:S02]  /*01d0*/  LDG.E.EL.64 R8, desc[UR4][R16.64] ;  /* 0x0000000410087981 */ /* 0x0000e4000c2e1b00 */
[----:B0-----:R-:W-:Y:S01]  /*01e0*/  HFMA2.MMA R16, -RZ, RZ, 1.625, 0 ;  /* 0x3e800000ff107435 */ /* 0x001fe200000001ff */
[----:B--2---:R-:W-:Y:S01]  /*01f0*/  FADD R6, R6, 9.9999997473787516356e-06 ;  /* 0x3727c5ac06067421 */ /* 0x004fe20000000000 */
[----:B------:R-:W-:-:S03]  /*0200*/  FADD R7, R7, 9.9999997473787516356e-06 ;  /* 0x3727c5ac07077421 */ /* 0x000fc60000000000 */
[----:B------:R-:W0:Y:S08]  /*0210*/  MUFU.SQRT R18, R6 ;  /* 0x0000000600127308 */ /* 0x000e300000002000 */
[----:B------:R1:W2:Y:S01]  /*0220*/  MUFU.SQRT R19, R7 ;  /* 0x0000000700137308 */ /* 0x0002a20000002000 */
[C---:B0-----:R-:W-:Y:S02]  /*0230*/  FSETP.GT.AND P0, PT, R18.reuse, 8.50705917302346158658e+37, PT ;  /* 0x7e8000001200780b */ /* 0x041fe40003f04000 */
[----:B------:R-:W-:Y:S01]  /*0240*/  FSETP.GEU.AND P2, PT, R18, 1.175494350822287508e-38, PT ;  /* 0x008000001200780b */ /* 0x000fe20003f4e000 */
[----:B-1----:R-:W0:Y:S01]  /*0250*/  LDC.64 R6, c[0x0][0x240] ;  /* 0x00009000ff067b82 */ /* 0x002e220000000a00 */
[----:B--2---:R-:W-:-:S02]  /*0260*/  FSETP.GT.AND P1, PT, R19, 8.50705917302346158658e+37, PT ;  /* 0x7e8000001300780b */ /* 0x004fc40003f24000 */
[----:B------:R-:W-:-:S07]  /*0270*/  FSETP.GEU.AND P3, PT, R19, 1.175494350822287508e-38, PT ;  /* 0x008000001300780b */ /* 0x000fce0003f6e000 */
[----:B------:R-:W-:-:S04]  /*0280*/  @P0 FMUL R18, R18, 0.25 ;  /* 0x3e80000012120820 */ /* 0x000fc80000400000 */
[----:B------:R-:W-:Y:S01]  /*0290*/  @!P2 FMUL R18, R18, 16777216 ;  /* 0x4b8000001212a820 */ /* 0x000fe20000400000 */
[----:B------:R-:W-:-:S04]  /*02a0*/  @P1 FMUL R19, R19, 0.25 ;  /* 0x3e80000013131820 */ /* 0x000fc80000400000 */
[----:B------:R-:W-:Y:S01]  /*02b0*/  @!P3 FMUL R19, R19, 16777216 ;  /* 0x4b8000001313b820 */ /* 0x000fe20000400000 */
[----:B------:R-:W1:Y:S01]  /*02c0*/  MUFU.RCP R18, R18 ;  /* 0x0000001200127308 */ /* 0x000e620000001000 */
[----:B------:R-:W-:-:S07]  /*02d0*/  FSEL R17, R16, 1, P0 ;  /* 0x3f80000010117808 */ /* 0x000fce0000000000 */
[----:B------:R-:W2:Y:S01]  /*02e0*/  MUFU.RCP R19, R19 ;  /* 0x0000001300137308 */ /* 0x000ea20000001000 */
[----:B------:R-:W-:Y:S01]  /*02f0*/  FSEL R16, R16, 1, P1 ;  /* 0x3f80000010107808 */ /* 0x000fe20000800000 */
[----:B------:R-:W-:Y:S01]  /*0300*/  @!P2 FMUL R17, R17, 16777216 ;  /* 0x4b8000001111a820 */ /* 0x000fe20000400000 */
[----:B----4-:R-:W-:Y:S01]  /*0310*/  FADD R4, R4, R12 ;  /* 0x0000000c04047221 */ /* 0x010fe20000000000 */
[----:B------:R-:W-:Y:S02]  /*0320*/  FADD R5, R5, R13 ;  /* 0x0000000d05057221 */ /* 0x000fe40000000000 */
[----:B------:R-:W-:Y:S01]  /*0330*/  @!P3 FMUL R16, R16, 16777216 ;  /* 0x4b8000001010b820 */ /* 0x000fe20000400000 */
[----:B-1----:R-:W-:Y:S01]  /*0340*/  FMUL R17, R18, R17 ;  /* 0x0000001112117220 */ /* 0x002fe20000400000 */
[----:B-----5:R-:W-:Y:S01]  /*0350*/  FADD R14, -R14, R4 ;  /* 0x000000040e0e7221 */ /* 0x020fe20000000100 */
[----:B------:R-:W-:Y:S01]  /*0360*/  FADD R15, -R15, R5 ;  /* 0x000000050f0f7221 */ /* 0x000fe20000000100 */
[----:B--2---:R-:W-:-:S02]  /*0370*/  FMUL R16, R19, R16 ;  /* 0x0000001013107220 */ /* 0x004fc40000400000 */
[----:B------:R-:W-:Y:S02]  /*0380*/  FMUL R17, R14, R17 ;  /* 0x000000110e117220 */ /* 0x000fe40000400000 */
[----:B------:R-:W-:Y:S02]  /*0390*/  FMUL R16, R15, R16 ;  /* 0x000000100f107220 */ /* 0x000fe40000400000 */
[----:B---3--:R-:W-:Y:S02]  /*03a0*/  FFMA R8, R8, R17, R10 ;  /* 0x0000001108087223 */ /* 0x008fe4000000000a */
[----:B------:R-:W-:-:S03]  /*03b0*/  FFMA R9, R9, R16, R11 ;  /* 0x0000001009097223 */ /* 0x000fc6000000000b */
[----:B------:R-:W-:Y:S02]  /*03c0*/  FSETP.GEU.AND P0, PT, R8, RZ, PT ;  /* 0x000000ff0800720b */ /* 0x000fe40003f0e000 */
[C---:B------:R-:W-:Y:S01]  /*03d0*/  FSETP.GEU.AND P1, PT, R9.reuse, RZ, PT ;  /* 0x000000ff0900720b */ /* 0x040fe20003f2e000 */
[----:B0-----:R-:W-:Y:S01]  /*03e0*/  IMAD.WIDE R6, R0, 0x4, R6 ;  /* 0x0000000400067825 */ /* 0x001fe200078e0206 */
[----:B------:R-:W-:Y:S02]  /*03f0*/  FSEL R8, R8, RZ, P0 ;  /* 0x000000ff08087208 */ /* 0x000fe40000000000 */
[----:B------:R-:W-:Y:S01]  /*0400*/  FSEL R9, R9, RZ, P1 ;  /* 0x000000ff09097208 */ /* 0x000fe20000800000 */
[----:B------:R-:W-:Y:S04]  /*0410*/  STG.E.64 desc[UR4][R2.64], R4 ;  /* 0x0000000402007986 */ /* 0x000fe8000c101b04 */
[----:B------:R-:W-:Y:S01]  /*0420*/  STG.E.64 desc[UR4][R6.64], R8 ;  /* 0x0000000806007986 */ /* 0x000fe2000c101b04 */
[----:B------:R-:W-:Y:S05]  /*0430*/  EXIT ;  /* 0x000000000000794d */ /* 0x000fea0003800000 */
.L_x_0:
[----:B------:R-:W-:-:S00]  /*0440*/  BRA `(.L_x_0) ;  /* 0xfffffffc00fc7947 */ /* 0x000fc0000383ffff */
[----:B------:R-:W-:-:S00]  /*0450*/  NOP ;  /* 0x0000000000007918 */ /* 0x000fc00000000000 */
        /* <DEDUP_REMOVED lines=10> */
.L_x_1:


//--------------------- .nv.global.init           --------------------------
	.section	.nv.global.init,"aw",@progbits
.nv.global.init:
	.type		_$_str,@object
	.size		_$_str,(_$_str_$_2 - _$_str)
_$_str:
        /*0000*/ 	.byte	0x5f, 0x5f, 0x43, 0x55, 0x44, 0x41, 0x5f, 0x46, 0x54, 0x5a, 0x00
	.type		_$_str_$_2,@object
	.size		_$_str_$_2,(.L_1 - _$_str_$_2)
_$_str_$_2:
        /*000b*/ 	.byte	0x5f, 0x5f, 0x43, 0x55, 0x44, 0x41, 0x5f, 0x50, 0x52, 0x45, 0x43, 0x5f, 0x53, 0x51, 0x52, 0x54
        /*001b*/ 	.byte	0x00
.L_1:


//--------------------- .nv.constant0.triton_poi_fused__native_batch_norm_legit_no_training_convolution_relu_11 --------------------------
	.section	.nv.constant0.triton_poi_fused__native_batch_norm_legit_no_training_convolution_relu_11,"a",@progbits
	.sectionflags	@""
	.align	4
.nv.constant0.triton_poi_fused__native_batch_norm_legit_no_training_convolution_relu_11:
	.zero		588
